//
// Generated by NVIDIA NVVM Compiler
//
// Compiler Build ID: CL-36424714
// Cuda compilation tools, release 13.0, V13.0.88
// Based on NVVM 20.0.0
//

.version 9.0
.target sm_100
.address_size 64

	// .globl	_ZN15RungeKutta_CUDA17elementwise_multiEPfS0_i

.visible .entry _ZN15RungeKutta_CUDA17elementwise_multiEPfS0_i(
	.param .u64 .ptr .align 1 _ZN15RungeKutta_CUDA17elementwise_multiEPfS0_i_param_0,
	.param .u64 .ptr .align 1 _ZN15RungeKutta_CUDA17elementwise_multiEPfS0_i_param_1,
	.param .u32 _ZN15RungeKutta_CUDA17elementwise_multiEPfS0_i_param_2
)
{
	.reg .pred 	%p<3>;
	.reg .b32 	%r<11>;
	.reg .b32 	%f<4>;
	.reg .b64 	%rd<8>;

	ld.param.u64 	%rd3, [_ZN15RungeKutta_CUDA17elementwise_multiEPfS0_i_param_0];
	ld.param.u64 	%rd4, [_ZN15RungeKutta_CUDA17elementwise_multiEPfS0_i_param_1];
	ld.param.u32 	%r6, [_ZN15RungeKutta_CUDA17elementwise_multiEPfS0_i_param_2];
	mov.u32 	%r7, %tid.x;
	mov.u32 	%r8, %ctaid.x;
	mov.u32 	%r1, %ntid.x;
	mad.lo.s32 	%r10, %r8, %r1, %r7;
	setp.ge.s32 	%p1, %r10, %r6;
	@%p1 bra 	$L__BB0_3;
	mov.u32 	%r9, %nctaid.x;
	mul.lo.s32 	%r3, %r1, %r9;
	cvta.to.global.u64 	%rd1, %rd3;
	cvta.to.global.u64 	%rd2, %rd4;
$L__BB0_2:
	mul.wide.s32 	%rd5, %r10, 4;
	add.s64 	%rd6, %rd1, %rd5;
	ld.global.f32 	%f1, [%rd6];
	add.s64 	%rd7, %rd2, %rd5;
	ld.global.f32 	%f2, [%rd7];
	mul.f32 	%f3, %f1, %f2;
	st.global.f32 	[%rd7], %f3;
	add.s32 	%r10, %r10, %r3;
	setp.lt.s32 	%p2, %r10, %r6;
	@%p2 bra 	$L__BB0_2;
$L__BB0_3:
	ret;

}
	// .globl	_ZN15RungeKutta_CUDA5zerosEPfi
.visible .entry _ZN15RungeKutta_CUDA5zerosEPfi(
	.param .u64 .ptr .align 1 _ZN15RungeKutta_CUDA5zerosEPfi_param_0,
	.param .u32 _ZN15RungeKutta_CUDA5zerosEPfi_param_1
)
{
	.reg .pred 	%p<3>;
	.reg .b32 	%r<12>;
	.reg .b64 	%rd<5>;

	ld.param.u64 	%rd2, [_ZN15RungeKutta_CUDA5zerosEPfi_param_0];
	ld.param.u32 	%r6, [_ZN15RungeKutta_CUDA5zerosEPfi_param_1];
	mov.u32 	%r7, %tid.x;
	mov.u32 	%r8, %ctaid.x;
	mov.u32 	%r1, %ntid.x;
	mad.lo.s32 	%r11, %r8, %r1, %r7;
	setp.ge.s32 	%p1, %r11, %r6;
	@%p1 bra 	$L__BB1_3;
	mov.u32 	%r9, %nctaid.x;
	mul.lo.s32 	%r3, %r1, %r9;
	cvta.to.global.u64 	%rd1, %rd2;
$L__BB1_2:
	mul.wide.s32 	%rd3, %r11, 4;
	add.s64 	%rd4, %rd1, %rd3;
	mov.b32 	%r10, 0;
	st.global.u32 	[%rd4], %r10;
	add.s32 	%r11, %r11, %r3;
	setp.lt.s32 	%p2, %r11, %r6;
	@%p2 bra 	$L__BB1_2;
$L__BB1_3:
	ret;

}


// ===== COMPILED SASS (sm_100) =====

	.target	sm_100

	.elftype	@"ET_EXEC"


//--------------------- .note.nv.tkinfo           --------------------------
	.section	.note.nv.tkinfo,"",@"SHT_NOTE"
	.sectionflags	@"SHF_NOTE_NV_TKINFO"
	.tkinfo
        /*0018*/ 	.word	0x00000002
        /*0030*/ 	.string	""
        /*0030*/ 	.string	"ptxas"
        /*0030*/ 	.string	"Cuda compilation tools, release 13.0, V13.0.88"
        /*0030*/ 	.string	"Build cuda_13.0.r13.0/compiler.36424714_0"
        /*0030*/ 	.string	"-arch sm_100 -m 64 "



//--------------------- .note.nv.cuinfo           --------------------------
	.section	.note.nv.cuinfo,"",@"SHT_NOTE"
	.sectionflags	@"SHF_NOTE_NV_CUINFO"
        /*0018*/ 	.short	0x0002
        /*001a*/ 	.short	0x0064
        /*001c*/ 	.short	0x0082
	.zero		2


//--------------------- .nv.info                  --------------------------
	.section	.nv.info,"",@"SHT_CUDA_INFO"
	.align	4


	//----- nvinfo : EIATTR_REGCOUNT
	.align		4
        /*0000*/ 	.byte	0x04, 0x2f
        /*0002*/ 	.short	(.L_1 - .L_0)
	.align		4
.L_0:
        /*0004*/ 	.word	index@(_ZN15RungeKutta_CUDA17elementwise_multiEPfS0_i)
        /*0008*/ 	.word	0x00000010


	//----- nvinfo : EIATTR_FRAME_SIZE
	.align		4
.L_1:
        /*000c*/ 	.byte	0x04, 0x11
        /*000e*/ 	.short	(.L_3 - .L_2)
	.align		4
.L_2:
        /*0010*/ 	.word	index@(_ZN15RungeKutta_CUDA17elementwise_multiEPfS0_i)
        /*0014*/ 	.word	0x00000000


	//----- nvinfo : EIATTR_REGCOUNT
	.align		4
.L_3:
        /*0018*/ 	.byte	0x04, 0x2f
        /*001a*/ 	.short	(.L_5 - .L_4)
	.align		4
.L_4:
        /*001c*/ 	.word	index@(_ZN15RungeKutta_CUDA5zerosEPfi)
        /*0020*/ 	.word	0x0000000a


	//----- nvinfo : EIATTR_FRAME_SIZE
	.align		4
.L_5:
        /*0024*/ 	.byte	0x04, 0x11
        /*0026*/ 	.short	(.L_7 - .L_6)
	.align		4
.L_6:
        /*0028*/ 	.word	index@(_ZN15RungeKutta_CUDA5zerosEPfi)
        /*002c*/ 	.word	0x00000000


	//----- nvinfo : EIATTR_MIN_STACK_SIZE
	.align		4
.L_7:
        /*0030*/ 	.byte	0x04, 0x12
        /*0032*/ 	.short	(.L_9 - .L_8)
	.align		4
.L_8:
        /*0034*/ 	.word	index@(_ZN15RungeKutta_CUDA5zerosEPfi)
        /*0038*/ 	.word	0x00000000


	//----- nvinfo : EIATTR_MIN_STACK_SIZE
	.align		4
.L_9:
        /*003c*/ 	.byte	0x04, 0x12
        /*003e*/ 	.short	(.L_11 - .L_10)
	.align		4
.L_10:
        /*0040*/ 	.word	index@(_ZN15RungeKutta_CUDA17elementwise_multiEPfS0_i)
        /*0044*/ 	.word	0x00000000
.L_11:


//--------------------- .nv.compat                --------------------------
	.section	.nv.compat,"",@"SHT_CUDA_COMPAT_INFO"
	.align	4
        /*0000*/ 	.byte	0x02, 0x09, 0x00, 0x00, 0x02, 0x02, 0x01, 0x00, 0x02, 0x05, 0x05, 0x00, 0x03, 0x07, 0x01, 0x01
        /*0010*/ 	.byte	0x02, 0x03, 0x00, 0x00, 0x02, 0x06, 0x01, 0x00, 0x04, 0x0b, 0x08, 0x00, 0x09, 0x00, 0x00, 0x00
        /*0020*/ 	.byte	0x00, 0x00, 0x00, 0x00


//--------------------- .nv.info._ZN15RungeKutta_CUDA5zerosEPfi --------------------------
	.section	.nv.info._ZN15RungeKutta_CUDA5zerosEPfi,"",@"SHT_CUDA_INFO"
	.sectionflags	@""
	.align	4


	//----- nvinfo : EIATTR_CUDA_API_VERSION
	.align		4
        /*0000*/ 	.byte	0x04, 0x37
        /*0002*/ 	.short	(.L_13 - .L_12)
.L_12:
        /*0004*/ 	.word	0x00000082


	//----- nvinfo : EIATTR_KPARAM_INFO
	.align		4
.L_13:
        /*0008*/ 	.byte	0x04, 0x17
        /*000a*/ 	.short	(.L_15 - .L_14)
.L_14:
        /*000c*/ 	.word	0x00000000
        /*0010*/ 	.short	0x0001
        /*0012*/ 	.short	0x0008
        /*0014*/ 	.byte	0x00, 0xf0, 0x11, 0x00


	//----- nvinfo : EIATTR_KPARAM_INFO
	.align		4
.L_15:
        /*0018*/ 	.byte	0x04, 0x17
        /*001a*/ 	.short	(.L_17 - .L_16)
.L_16:
        /*001c*/ 	.word	0x00000000
        /*0020*/ 	.short	0x0000
        /*0022*/ 	.short	0x0000
        /*0024*/ 	.byte	0x00, 0xf5, 0x21, 0x00


	//----- nvinfo : EIATTR_SPARSE_MMA_MASK
	.align		4
.L_17:
        /*0028*/ 	.byte	0x03, 0x50
        /*002a*/ 	.short	0x0000


	//----- nvinfo : EIATTR_MAXREG_COUNT
	.align		4
        /*002c*/ 	.byte	0x03, 0x1b
        /*002e*/ 	.short	0x00ff


	//----- nvinfo : EIATTR_MERCURY_ISA_VERSION
	.align		4
        /*0030*/ 	.byte	0x03, 0x5f
        /*0032*/ 	.short	0x0101


	//----- nvinfo : EIATTR_VRC_CTA_INIT_COUNT
	.align		4
        /*0034*/ 	.byte	0x02, 0x4a
	.zero		1
	.zero		1


	//----- nvinfo : EIATTR_EXIT_INSTR_OFFSETS
	.align		4
        /*0038*/ 	.byte	0x04, 0x1c
        /*003a*/ 	.short	(.L_19 - .L_18)


	//   ....[0]....
.L_18:
        /*003c*/ 	.word	0x00000070


	//   ....[1]....
        /*0040*/ 	.word	0x00000110


	//----- nvinfo : EIATTR_CRS_STACK_SIZE
	.align		4
.L_19:
        /*0044*/ 	.byte	0x04, 0x1e
        /*0046*/ 	.short	(.L_21 - .L_20)
.L_20:
        /*0048*/ 	.word	0x00000000


	//----- nvinfo : EIATTR_CBANK_PARAM_SIZE
	.align		4
.L_21:
        /*004c*/ 	.byte	0x03, 0x19
        /*004e*/ 	.short	0x000c


	//----- nvinfo : EIATTR_PARAM_CBANK
	.align		4
        /*0050*/ 	.byte	0x04, 0x0a
        /*0052*/ 	.short	(.L_23 - .L_22)
	.align		4
.L_22:
        /*0054*/ 	.word	index@(.nv.constant0._ZN15RungeKutta_CUDA5zerosEPfi)
        /*0058*/ 	.short	0x0380
        /*005a*/ 	.short	0x000c


	//----- nvinfo : EIATTR_SW_WAR
	.align		4
.L_23:
        /*005c*/ 	.byte	0x04, 0x36
        /*005e*/ 	.short	(.L_25 - .L_24)
.L_24:
        /*0060*/ 	.word	0x00000008
.L_25:


//--------------------- .nv.info._ZN15RungeKutta_CUDA17elementwise_multiEPfS0_i --------------------------
	.section	.nv.info._ZN15RungeKutta_CUDA17elementwise_multiEPfS0_i,"",@"SHT_CUDA_INFO"
	.sectionflags	@""
	.align	4


	//----- nvinfo : EIATTR_CUDA_API_VERSION
	.align		4
        /*0000*/ 	.byte	0x04, 0x37
        /*0002*/ 	.short	(.L_27 - .L_26)
.L_26:
        /*0004*/ 	.word	0x00000082


	//----- nvinfo : EIATTR_KPARAM_INFO
	.align		4
.L_27:
        /*0008*/ 	.byte	0x04, 0x17
        /*000a*/ 	.short	(.L_29 - .L_28)
.L_28:
        /*000c*/ 	.word	0x00000000
        /*0010*/ 	.short	0x0002
        /*0012*/ 	.short	0x0010
        /*0014*/ 	.byte	0x00, 0xf0, 0x11, 0x00


	//----- nvinfo : EIATTR_KPARAM_INFO
	.align		4
.L_29:
        /*0018*/ 	.byte	0x04, 0x17
        /*001a*/ 	.short	(.L_31 - .L_30)
.L_30:
        /*001c*/ 	.word	0x00000000
        /*0020*/ 	.short	0x0001
        /*0022*/ 	.short	0x0008
        /*0024*/ 	.byte	0x00, 0xf5, 0x21, 0x00


	//----- nvinfo : EIATTR_KPARAM_INFO
	.align		4
.L_31:
        /*0028*/ 	.byte	0x04, 0x17
        /*002a*/ 	.short	(.L_33 - .L_32)
.L_32:
        /*002c*/ 	.word	0x00000000
        /*0030*/ 	.short	0x0000
        /*0032*/ 	.short	0x0000
        /*0034*/ 	.byte	0x00, 0xf5, 0x21, 0x00


	//----- nvinfo : EIATTR_SPARSE_MMA_MASK
	.align		4
.L_33:
        /*0038*/ 	.byte	0x03, 0x50
        /*003a*/ 	.short	0x0000


	//----- nvinfo : EIATTR_MAXREG_COUNT
	.align		4
        /*003c*/ 	.byte	0x03, 0x1b
        /*003e*/ 	.short	0x00ff


	//----- nvinfo : EIATTR_MERCURY_ISA_VERSION
	.align		4
        /*0040*/ 	.byte	0x03, 0x5f
        /*0042*/ 	.short	0x0101


	//----- nvinfo : EIATTR_VRC_CTA_INIT_COUNT
	.align		4
        /*0044*/ 	.byte	0x02, 0x4a
	.zero		1
	.zero		1


	//----- nvinfo : EIATTR_EXIT_INSTR_OFFSETS
	.align		4
        /*0048*/ 	.byte	0x04, 0x1c
        /*004a*/ 	.short	(.L_35 - .L_34)


	//   ....[0]....
.L_34:
        /*004c*/ 	.word	0x00000070


	//   ....[1]....
        /*0050*/ 	.word	0x00000160


	//----- nvinfo : EIATTR_CRS_STACK_SIZE
	.align		4
.L_35:
        /*0054*/ 	.byte	0x04, 0x1e
        /*0056*/ 	.short	(.L_37 - .L_36)
.L_36:
        /*0058*/ 	.word	0x00000000


	//----- nvinfo : EIATTR_CBANK_PARAM_SIZE
	.align		4
.L_37:
        /*005c*/ 	.byte	0x03, 0x19
        /*005e*/ 	.short	0x0014


	//----- nvinfo : EIATTR_PARAM_CBANK
	.align		4
        /*0060*/ 	.byte	0x04, 0x0a
        /*0062*/ 	.short	(.L_39 - .L_38)
	.align		4
.L_38:
        /*0064*/ 	.word	index@(.nv.constant0._ZN15RungeKutta_CUDA17elementwise_multiEPfS0_i)
        /*0068*/ 	.short	0x0380
        /*006a*/ 	.short	0x0014


	//----- nvinfo : EIATTR_SW_WAR
	.align		4
.L_39:
        /*006c*/ 	.byte	0x04, 0x36
        /*006e*/ 	.short	(.L_41 - .L_40)
.L_40:
        /*0070*/ 	.word	0x00000008
.L_41:


//--------------------- .nv.callgraph             --------------------------
	.section	.nv.callgraph,"",@"SHT_CUDA_CALLGRAPH"
	.align	4
	.sectionentsize	8
	.align		4
        /*0000*/ 	.word	0x00000000
	.align		4
        /*0004*/ 	.word	0xffffffff
	.align		4
        /*0008*/ 	.word	0x00000000
	.align		4
        /*000c*/ 	.word	0xfffffffe
	.align		4
        /*0010*/ 	.word	0x00000000
	.align		4
        /*0014*/ 	.word	0xfffffffd
	.align		4
        /*0018*/ 	.word	0x00000000
	.align		4
        /*001c*/ 	.word	0xfffffffc


//--------------------- .text._ZN15RungeKutta_CUDA5zerosEPfi --------------------------
	.section	.text._ZN15RungeKutta_CUDA5zerosEPfi,"ax",@progbits
	.align	128
        .global         _ZN15RungeKutta_CUDA5zerosEPfi
        .type           _ZN15RungeKutta_CUDA5zerosEPfi,@function
        .size           _ZN15RungeKutta_CUDA5zerosEPfi,(.L_x_4 - _ZN15RungeKutta_CUDA5zerosEPfi)
        .other          _ZN15RungeKutta_CUDA5zerosEPfi,@"STO_CUDA_ENTRY STV_DEFAULT"
_ZN15RungeKutta_CUDA5zerosEPfi:
.text._ZN15RungeKutta_CUDA5zerosEPfi:
[----:B------:R-:W-:Y:S01]  /*0000*/  LDC R1, c[0x0][0x37c] ;  /* 0x0000df00ff017b82 */ /* 0x000fe20000000800 */
[----:B------:R-:W0:Y:S07]  /*0010*/  S2R R0, SR_TID.X ;  /* 0x0000000000007919 */ /* 0x000e2e0000002100 */
[----:B------:R-:W0:Y:S01]  /*0020*/  S2UR UR4, SR_CTAID.X ;  /* 0x00000000000479c3 */ /* 0x000e220000002500 */
[----:B------:R-:W1:Y:S07]  /*0030*/  LDCU UR5, c[0x0][0x388] ;  /* 0x00007100ff0577ac */ /* 0x000e6e0008000800 */
[----:B------:R-:W0:Y:S02]  /*0040*/  LDC R7, c[0x0][0x360] ;  /* 0x0000d800ff077b82 */ /* 0x000e240000000800 */
[----:B0-----:R-:W-:-:S05]  /*0050*/  IMAD R0, R7, UR4, R0 ;  /* 0x0000000407007c24 */ /* 0x001fca000f8e0200 */
[----:B-1----:R-:W-:-:S13]  /*0060*/  ISETP.GE.AND P0, PT, R0, UR5, PT ;  /* 0x0000000500007c0c */ /* 0x002fda000bf06270 */
[----:B------:R-:W-:Y:S05]  /*0070*/  @P0 EXIT ;  /* 0x000000000000094d */ /* 0x000fea0003800000 */
[----:B------:R-:W0:Y:S01]  /*0080*/  LDC.64 R4, c[0x0][0x380] ;  /* 0x0000e000ff047b82 */ /* 0x000e220000000a00 */
[----:B------:R-:W1:Y:S01]  /*0090*/  LDCU UR4, c[0x0][0x370] ;  /* 0x00006e00ff0477ac */ /* 0x000e620008000800 */
[----:B------:R-:W2:Y:S01]  /*00a0*/  LDCU.64 UR6, c[0x0][0x358] ;  /* 0x00006b00ff0677ac */ /* 0x000ea20008000a00 */
[----:B-1----:R-:W-:-:S07]  /*00b0*/  IMAD R7, R7, UR4, RZ ;  /* 0x0000000407077c24 */ /* 0x002fce000f8e02ff */
.L_x_0:
[----:B0-----:R-:W-:Y:S01]  /*00c0*/  IMAD.WIDE R2, R0, 0x4, R4 ;  /* 0x0000000400027825 */ /* 0x001fe200078e0204 */
[----:B------:R-:W-:-:S04]  /*00d0*/  IADD3 R0, PT, PT, R7, R0, RZ ;  /* 0x0000000007007210 */ /* 0x000fc80007ffe0ff */
[----:B--2---:R1:W-:Y:S01]  /*00e0*/  STG.E desc[UR6][R2.64], RZ ;  /* 0x000000ff02007986 */ /* 0x0043e2000c101906 */
[----:B------:R-:W-:-:S13]  /*00f0*/  ISETP.GE.AND P0, PT, R0, UR5, PT ;  /* 0x0000000500007c0c */ /* 0x000fda000bf06270 */
[----:B-1----:R-:W-:Y:S05]  /*0100*/  @!P0 BRA `(.L_x_0) ;  /* 0xfffffffc00ec8947 */ /* 0x002fea000383ffff */
[----:B------:R-:W-:Y:S05]  /*0110*/  EXIT ;  /* 0x000000000000794d */ /* 0x000fea0003800000 */
.L_x_1:
[----:B------:R-:W-:-:S00]  /*0120*/  BRA `(.L_x_1) ;  /* 0xfffffffc00fc7947 */ /* 0x000fc0000383ffff */
[----:B------:R-:W-:-:S00]  /*0130*/  NOP ;  /* 0x0000000000007918 */ /* 0x000fc00000000000 */
        /* <DEDUP_REMOVED lines=12> */
.L_x_4:


//--------------------- .text._ZN15RungeKutta_CUDA17elementwise_multiEPfS0_i --------------------------
	.section	.text._ZN15RungeKutta_CUDA17elementwise_multiEPfS0_i,"ax",@progbits
	.align	128
        .global         _ZN15RungeKutta_CUDA17elementwise_multiEPfS0_i
        .type           _ZN15RungeKutta_CUDA17elementwise_multiEPfS0_i,@function
        .size           _ZN15RungeKutta_CUDA17elementwise_multiEPfS0_i,(.L_x_5 - _ZN15RungeKutta_CUDA17elementwise_multiEPfS0_i)
        .other          _ZN15RungeKutta_CUDA17elementwise_multiEPfS0_i,@"STO_CUDA_ENTRY STV_DEFAULT"
_ZN15RungeKutta_CUDA17elementwise_multiEPfS0_i:
.text._ZN15RungeKutta_CUDA17elementwise_multiEPfS0_i:
        /* <DEDUP_REMOVED lines=10> */
[----:B------:R-:W2:Y:S06]  /*00a0*/  LDCU.64 UR6, c[0x0][0x358] ;  /* 0x00006b00ff0677ac */ /* 0x000eac0008000a00 */
[----:B------:R-:W3:Y:S01]  /*00b0*/  LDC.64 R8, c[0x0][0x388] ;  /* 0x0000e200ff087b82 */ /* 0x000ee20000000a00 */
[----:B-1----:R-:W-:-:S07]  /*00c0*/  IMAD R11, R11, UR4, RZ ;  /* 0x000000040b0b7c24 */ /* 0x002fce000f8e02ff */
.L_x_2:
[----:B0-----:R-:W-:-:S04]  /*00d0*/  IMAD.WIDE R2, R0, 0x4, R6 ;  /* 0x0000000400027825 */ /* 0x001fc800078e0206 */
[----:B-1-3--:R-:W-:Y:S02]  /*00e0*/  IMAD.WIDE R4, R0, 0x4, R8 ;  /* 0x0000000400047825 */ /* 0x00afe400078e0208 */
[----:B--2---:R-:W2:Y:S04]  /*00f0*/  LDG.E R2, desc[UR6][R2.64] ;  /* 0x0000000602027981 */ /* 0x004ea8000c1e1900 */
[----:B------:R-:W2:Y:S01]  /*0100*/  LDG.E R13, desc[UR6][R4.64] ;  /* 0x00000006040d7981 */ /* 0x000ea2000c1e1900 */
[----:B------:R-:W-:-:S04]  /*0110*/  IADD3 R0, PT, PT, R11, R0, RZ ;  /* 0x000000000b007210 */ /* 0x000fc80007ffe0ff */
[----:B------:R-:W-:Y:S01]  /*0120*/  ISETP.GE.AND P0, PT, R0, UR5, PT ;  /* 0x0000000500007c0c */ /* 0x000fe2000bf06270 */
[----:B--2---:R-:W-:-:S05]  /*0130*/  FMUL R13, R2, R13 ;  /* 0x0000000d020d7220 */ /* 0x004fca0000400000 */
[----:B------:R1:W-:Y:S07]  /*0140*/  STG.E desc[UR6][R4.64], R13 ;  /* 0x0000000d04007986 */ /* 0x0003ee000c101906 */
[----:B------:R-:W-:Y:S05]  /*0150*/  @!P0 BRA `(.L_x_2) ;  /* 0xfffffffc00dc8947 */ /* 0x000fea000383ffff */
[----:B------:R-:W-:Y:S05]  /*0160*/  EXIT ;  /* 0x000000000000794d */ /* 0x000fea0003800000 */
.L_x_3:
        /* <DEDUP_REMOVED lines=9> */
.L_x_5:


//--------------------- .nv.shared.reserved.0     --------------------------
	.section	.nv.shared.reserved.0,"aw",@nobits
	.weak		__nv_reservedSMEM_offset_0_alias
	.size		__nv_reservedSMEM_offset_0_alias, 0, 64
	.other		__nv_reservedSMEM_offset_0_alias,@"STO_CUDA_RESERVED_SHARED STV_DEFAULT"
__nv_reservedSMEM_offset_0_alias:
	.zero		0
	.zero		64


//--------------------- .nv.constant0._ZN15RungeKutta_CUDA5zerosEPfi --------------------------
	.section	.nv.constant0._ZN15RungeKutta_CUDA5zerosEPfi,"a",@progbits
	.sectionflags	@""
	.align	4
.nv.constant0._ZN15RungeKutta_CUDA5zerosEPfi:
	.zero		908


//--------------------- .nv.constant0._ZN15RungeKutta_CUDA17elementwise_multiEPfS0_i --------------------------
	.section	.nv.constant0._ZN15RungeKutta_CUDA17elementwise_multiEPfS0_i,"a",@progbits
	.sectionflags	@""
	.align	4
.nv.constant0._ZN15RungeKutta_CUDA17elementwise_multiEPfS0_i:
	.zero		916


//--------------------- SYMBOLS --------------------------

	.type		.nv.reservedSmem.offset0,@object
	.size		.nv.reservedSmem.offset0,0x4
